//
// Generated by NVIDIA NVVM Compiler
//
// Compiler Build ID: CL-36424714
// Cuda compilation tools, release 13.0, V13.0.88
// Based on NVVM 20.0.0
//

.version 9.0
.target sm_100
.address_size 64

	// .globl	_Z5tiledPfS_S_i
// _ZZ5tiledPfS_S_iE8subTileM has been demoted
// _ZZ5tiledPfS_S_iE8subTileN has been demoted

.visible .entry _Z5tiledPfS_S_i(
	.param .u64 .ptr .align 1 _Z5tiledPfS_S_i_param_0,
	.param .u64 .ptr .align 1 _Z5tiledPfS_S_i_param_1,
	.param .u64 .ptr .align 1 _Z5tiledPfS_S_i_param_2,
	.param .u32 _Z5tiledPfS_S_i_param_3
)
{
	.reg .pred 	%p<10>;
	.reg .b32 	%r<42>;
	.reg .b32 	%f<111>;
	.reg .b64 	%rd<13>;
	// demoted variable
	.shared .align 4 .b8 _ZZ5tiledPfS_S_iE8subTileM[4096];
	// demoted variable
	.shared .align 4 .b8 _ZZ5tiledPfS_S_iE8subTileN[4096];
	ld.param.u64 	%rd4, [_Z5tiledPfS_S_i_param_0];
	ld.param.u64 	%rd5, [_Z5tiledPfS_S_i_param_1];
	ld.param.u64 	%rd6, [_Z5tiledPfS_S_i_param_2];
	ld.param.u32 	%r24, [_Z5tiledPfS_S_i_param_3];
	mov.u32 	%r25, %ctaid.x;
	mov.u32 	%r26, %ctaid.y;
	mov.u32 	%r37, %tid.x;
	mov.u32 	%r39, %tid.y;
	shl.b32 	%r27, %r26, 5;
	add.s32 	%r3, %r27, %r39;
	shl.b32 	%r4, %r25, 5;
	add.s32 	%r5, %r4, %r37;
	setp.lt.s32 	%p1, %r24, 1;
	mov.f32 	%f110, 0f00000000;
	@%p1 bra 	$L__BB0_7;
	add.s32 	%r28, %r24, 31;
	shr.u32 	%r29, %r28, 5;
	shl.b32 	%r30, %r39, 7;
	mov.u32 	%r31, _ZZ5tiledPfS_S_iE8subTileM;
	add.s32 	%r6, %r31, %r30;
	shl.b32 	%r32, %r37, 2;
	add.s32 	%r7, %r6, %r32;
	mov.u32 	%r33, _ZZ5tiledPfS_S_iE8subTileN;
	add.s32 	%r9, %r33, %r32;
	add.s32 	%r8, %r9, %r30;
	neg.s32 	%r41, %r29;
	mad.lo.s32 	%r34, %r39, %r24, %r37;
	add.s32 	%r40, %r34, %r4;
	shl.b32 	%r12, %r24, 5;
	mad.lo.s32 	%r38, %r24, %r3, %r37;
	cvta.to.global.u64 	%rd1, %rd4;
	cvta.to.global.u64 	%rd2, %rd5;
	mov.f32 	%f110, 0f00000000;
$L__BB0_2:
	setp.ge.u32 	%p2, %r3, %r24;
	mul.wide.s32 	%rd7, %r38, 4;
	add.s64 	%rd3, %rd1, %rd7;
	setp.ge.s32 	%p3, %r37, %r24;
	mov.f32 	%f108, 0f00000000;
	or.pred  	%p4, %p2, %p3;
	@%p4 bra 	$L__BB0_4;
	ld.global.f32 	%f108, [%rd3];
$L__BB0_4:
	setp.ge.u32 	%p5, %r5, %r24;
	st.shared.f32 	[%r7], %f108;
	setp.ge.s32 	%p6, %r39, %r24;
	mov.f32 	%f109, 0f00000000;
	or.pred  	%p7, %p5, %p6;
	@%p7 bra 	$L__BB0_6;
	mul.wide.u32 	%rd8, %r40, 4;
	add.s64 	%rd9, %rd2, %rd8;
	ld.global.f32 	%f109, [%rd9];
$L__BB0_6:
	st.shared.f32 	[%r8], %f109;
	bar.sync 	0;
	ld.shared.f32 	%f12, [%r6];
	ld.shared.f32 	%f13, [%r9];
	fma.rn.f32 	%f14, %f12, %f13, %f110;
	ld.shared.f32 	%f15, [%r6+4];
	ld.shared.f32 	%f16, [%r9+128];
	fma.rn.f32 	%f17, %f15, %f16, %f14;
	ld.shared.f32 	%f18, [%r6+8];
	ld.shared.f32 	%f19, [%r9+256];
	fma.rn.f32 	%f20, %f18, %f19, %f17;
	ld.shared.f32 	%f21, [%r6+12];
	ld.shared.f32 	%f22, [%r9+384];
	fma.rn.f32 	%f23, %f21, %f22, %f20;
	ld.shared.f32 	%f24, [%r6+16];
	ld.shared.f32 	%f25, [%r9+512];
	fma.rn.f32 	%f26, %f24, %f25, %f23;
	ld.shared.f32 	%f27, [%r6+20];
	ld.shared.f32 	%f28, [%r9+640];
	fma.rn.f32 	%f29, %f27, %f28, %f26;
	ld.shared.f32 	%f30, [%r6+24];
	ld.shared.f32 	%f31, [%r9+768];
	fma.rn.f32 	%f32, %f30, %f31, %f29;
	ld.shared.f32 	%f33, [%r6+28];
	ld.shared.f32 	%f34, [%r9+896];
	fma.rn.f32 	%f35, %f33, %f34, %f32;
	ld.shared.f32 	%f36, [%r6+32];
	ld.shared.f32 	%f37, [%r9+1024];
	fma.rn.f32 	%f38, %f36, %f37, %f35;
	ld.shared.f32 	%f39, [%r6+36];
	ld.shared.f32 	%f40, [%r9+1152];
	fma.rn.f32 	%f41, %f39, %f40, %f38;
	ld.shared.f32 	%f42, [%r6+40];
	ld.shared.f32 	%f43, [%r9+1280];
	fma.rn.f32 	%f44, %f42, %f43, %f41;
	ld.shared.f32 	%f45, [%r6+44];
	ld.shared.f32 	%f46, [%r9+1408];
	fma.rn.f32 	%f47, %f45, %f46, %f44;
	ld.shared.f32 	%f48, [%r6+48];
	ld.shared.f32 	%f49, [%r9+1536];
	fma.rn.f32 	%f50, %f48, %f49, %f47;
	ld.shared.f32 	%f51, [%r6+52];
	ld.shared.f32 	%f52, [%r9+1664];
	fma.rn.f32 	%f53, %f51, %f52, %f50;
	ld.shared.f32 	%f54, [%r6+56];
	ld.shared.f32 	%f55, [%r9+1792];
	fma.rn.f32 	%f56, %f54, %f55, %f53;
	ld.shared.f32 	%f57, [%r6+60];
	ld.shared.f32 	%f58, [%r9+1920];
	fma.rn.f32 	%f59, %f57, %f58, %f56;
	ld.shared.f32 	%f60, [%r6+64];
	ld.shared.f32 	%f61, [%r9+2048];
	fma.rn.f32 	%f62, %f60, %f61, %f59;
	ld.shared.f32 	%f63, [%r6+68];
	ld.shared.f32 	%f64, [%r9+2176];
	fma.rn.f32 	%f65, %f63, %f64, %f62;
	ld.shared.f32 	%f66, [%r6+72];
	ld.shared.f32 	%f67, [%r9+2304];
	fma.rn.f32 	%f68, %f66, %f67, %f65;
	ld.shared.f32 	%f69, [%r6+76];
	ld.shared.f32 	%f70, [%r9+2432];
	fma.rn.f32 	%f71, %f69, %f70, %f68;
	ld.shared.f32 	%f72, [%r6+80];
	ld.shared.f32 	%f73, [%r9+2560];
	fma.rn.f32 	%f74, %f72, %f73, %f71;
	ld.shared.f32 	%f75, [%r6+84];
	ld.shared.f32 	%f76, [%r9+2688];
	fma.rn.f32 	%f77, %f75, %f76, %f74;
	ld.shared.f32 	%f78, [%r6+88];
	ld.shared.f32 	%f79, [%r9+2816];
	fma.rn.f32 	%f80, %f78, %f79, %f77;
	ld.shared.f32 	%f81, [%r6+92];
	ld.shared.f32 	%f82, [%r9+2944];
	fma.rn.f32 	%f83, %f81, %f82, %f80;
	ld.shared.f32 	%f84, [%r6+96];
	ld.shared.f32 	%f85, [%r9+3072];
	fma.rn.f32 	%f86, %f84, %f85, %f83;
	ld.shared.f32 	%f87, [%r6+100];
	ld.shared.f32 	%f88, [%r9+3200];
	fma.rn.f32 	%f89, %f87, %f88, %f86;
	ld.shared.f32 	%f90, [%r6+104];
	ld.shared.f32 	%f91, [%r9+3328];
	fma.rn.f32 	%f92, %f90, %f91, %f89;
	ld.shared.f32 	%f93, [%r6+108];
	ld.shared.f32 	%f94, [%r9+3456];
	fma.rn.f32 	%f95, %f93, %f94, %f92;
	ld.shared.f32 	%f96, [%r6+112];
	ld.shared.f32 	%f97, [%r9+3584];
	fma.rn.f32 	%f98, %f96, %f97, %f95;
	ld.shared.f32 	%f99, [%r6+116];
	ld.shared.f32 	%f100, [%r9+3712];
	fma.rn.f32 	%f101, %f99, %f100, %f98;
	ld.shared.f32 	%f102, [%r6+120];
	ld.shared.f32 	%f103, [%r9+3840];
	fma.rn.f32 	%f104, %f102, %f103, %f101;
	ld.shared.f32 	%f105, [%r6+124];
	ld.shared.f32 	%f106, [%r9+3968];
	fma.rn.f32 	%f110, %f105, %f106, %f104;
	bar.sync 	0;
	add.s32 	%r41, %r41, 1;
	setp.ne.s32 	%p8, %r41, 0;
	add.s32 	%r40, %r40, %r12;
	add.s32 	%r39, %r39, 32;
	add.s32 	%r38, %r38, 32;
	add.s32 	%r37, %r37, 32;
	@%p8 bra 	$L__BB0_2;
$L__BB0_7:
	max.s32 	%r35, %r3, %r5;
	setp.ge.s32 	%p9, %r35, %r24;
	@%p9 bra 	$L__BB0_9;
	mad.lo.s32 	%r36, %r24, %r3, %r5;
	cvta.to.global.u64 	%rd10, %rd6;
	mul.wide.u32 	%rd11, %r36, 4;
	add.s64 	%rd12, %rd10, %rd11;
	st.global.f32 	[%rd12], %f110;
$L__BB0_9:
	ret;

}


// ===== COMPILED SASS (sm_100) =====

	.target	sm_100

	.elftype	@"ET_EXEC"


//--------------------- .note.nv.tkinfo           --------------------------
	.section	.note.nv.tkinfo,"",@"SHT_NOTE"
	.sectionflags	@"SHF_NOTE_NV_TKINFO"
	.tkinfo
        /*0018*/ 	.word	0x00000002
        /*0030*/ 	.string	""
        /*0030*/ 	.string	"ptxas"
        /*0030*/ 	.string	"Cuda compilation tools, release 13.0, V13.0.88"
        /*0030*/ 	.string	"Build cuda_13.0.r13.0/compiler.36424714_0"
        /*0030*/ 	.string	"-arch sm_100 -m 64 "



//--------------------- .note.nv.cuinfo           --------------------------
	.section	.note.nv.cuinfo,"",@"SHT_NOTE"
	.sectionflags	@"SHF_NOTE_NV_CUINFO"
        /*0018*/ 	.short	0x0002
        /*001a*/ 	.short	0x0064
        /*001c*/ 	.short	0x0082
	.zero		2


//--------------------- .nv.info                  --------------------------
	.section	.nv.info,"",@"SHT_CUDA_INFO"
	.align	4


	//----- nvinfo : EIATTR_REGCOUNT
	.align		4
        /*0000*/ 	.byte	0x04, 0x2f
        /*0002*/ 	.short	(.L_1 - .L_0)
	.align		4
.L_0:
        /*0004*/ 	.word	index@(_Z5tiledPfS_S_i)
        /*0008*/ 	.word	0x00000020


	//----- nvinfo : EIATTR_FRAME_SIZE
	.align		4
.L_1:
        /*000c*/ 	.byte	0x04, 0x11
        /*000e*/ 	.short	(.L_3 - .L_2)
	.align		4
.L_2:
        /*0010*/ 	.word	index@(_Z5tiledPfS_S_i)
        /*0014*/ 	.word	0x00000000


	//----- nvinfo : EIATTR_MIN_STACK_SIZE
	.align		4
.L_3:
        /*0018*/ 	.byte	0x04, 0x12
        /*001a*/ 	.short	(.L_5 - .L_4)
	.align		4
.L_4:
        /*001c*/ 	.word	index@(_Z5tiledPfS_S_i)
        /*0020*/ 	.word	0x00000000
.L_5:


//--------------------- .nv.compat                --------------------------
	.section	.nv.compat,"",@"SHT_CUDA_COMPAT_INFO"
	.align	4
        /*0000*/ 	.byte	0x02, 0x09, 0x00, 0x00, 0x02, 0x02, 0x01, 0x00, 0x02, 0x05, 0x05, 0x00, 0x03, 0x07, 0x01, 0x01
        /*0010*/ 	.byte	0x02, 0x03, 0x00, 0x00, 0x02, 0x06, 0x01, 0x00, 0x04, 0x0b, 0x08, 0x00, 0x09, 0x00, 0x00, 0x00
        /*0020*/ 	.byte	0x00, 0x00, 0x00, 0x00


//--------------------- .nv.info._Z5tiledPfS_S_i  --------------------------
	.section	.nv.info._Z5tiledPfS_S_i,"",@"SHT_CUDA_INFO"
	.sectionflags	@""
	.align	4


	//----- nvinfo : EIATTR_CUDA_API_VERSION
	.align		4
        /*0000*/ 	.byte	0x04, 0x37
        /*0002*/ 	.short	(.L_7 - .L_6)
.L_6:
        /*0004*/ 	.word	0x00000082


	//----- nvinfo : EIATTR_KPARAM_INFO
	.align		4
.L_7:
        /*0008*/ 	.byte	0x04, 0x17
        /*000a*/ 	.short	(.L_9 - .L_8)
.L_8:
        /*000c*/ 	.word	0x00000000
        /*0010*/ 	.short	0x0003
        /*0012*/ 	.short	0x0018
        /*0014*/ 	.byte	0x00, 0xf0, 0x11, 0x00


	//----- nvinfo : EIATTR_KPARAM_INFO
	.align		4
.L_9:
        /*0018*/ 	.byte	0x04, 0x17
        /*001a*/ 	.short	(.L_11 - .L_10)
.L_10:
        /*001c*/ 	.word	0x00000000
        /*0020*/ 	.short	0x0002
        /*0022*/ 	.short	0x0010
        /*0024*/ 	.byte	0x00, 0xf5, 0x21, 0x00


	//----- nvinfo : EIATTR_KPARAM_INFO
	.align		4
.L_11:
        /*0028*/ 	.byte	0x04, 0x17
        /*002a*/ 	.short	(.L_13 - .L_12)
.L_12:
        /*002c*/ 	.word	0x00000000
        /*0030*/ 	.short	0x0001
        /*0032*/ 	.short	0x0008
        /*0034*/ 	.byte	0x00, 0xf5, 0x21, 0x00


	//----- nvinfo : EIATTR_KPARAM_INFO
	.align		4
.L_13:
        /*0038*/ 	.byte	0x04, 0x17
        /*003a*/ 	.short	(.L_15 - .L_14)
.L_14:
        /*003c*/ 	.word	0x00000000
        /*0040*/ 	.short	0x0000
        /*0042*/ 	.short	0x0000
        /*0044*/ 	.byte	0x00, 0xf5, 0x21, 0x00


	//----- nvinfo : EIATTR_SPARSE_MMA_MASK
	.align		4
.L_15:
        /*0048*/ 	.byte	0x03, 0x50
        /*004a*/ 	.short	0x0000


	//----- nvinfo : EIATTR_MAXREG_COUNT
	.align		4
        /*004c*/ 	.byte	0x03, 0x1b
        /*004e*/ 	.short	0x00ff


	//----- nvinfo : EIATTR_NUM_BARRIERS
	.align		4
        /*0050*/ 	.byte	0x02, 0x4c
        /*0052*/ 	.byte	0x01
	.zero		1


	//----- nvinfo : EIATTR_MERCURY_ISA_VERSION
	.align		4
        /*0054*/ 	.byte	0x03, 0x5f
        /*0056*/ 	.short	0x0101


	//----- nvinfo : EIATTR_VRC_CTA_INIT_COUNT
	.align		4
        /*0058*/ 	.byte	0x02, 0x4a
	.zero		1
	.zero		1


	//----- nvinfo : EIATTR_EXIT_INSTR_OFFSETS
	.align		4
        /*005c*/ 	.byte	0x04, 0x1c
        /*005e*/ 	.short	(.L_17 - .L_16)


	//   ....[0]....
.L_16:
        /*0060*/ 	.word	0x00000800


	//   ....[1]....
        /*0064*/ 	.word	0x00000850


	//----- nvinfo : EIATTR_CBANK_PARAM_SIZE
	.align		4
.L_17:
        /*0068*/ 	.byte	0x03, 0x19
        /*006a*/ 	.short	0x001c


	//----- nvinfo : EIATTR_PARAM_CBANK
	.align		4
        /*006c*/ 	.byte	0x04, 0x0a
        /*006e*/ 	.short	(.L_19 - .L_18)
	.align		4
.L_18:
        /*0070*/ 	.word	index@(.nv.constant0._Z5tiledPfS_S_i)
        /*0074*/ 	.short	0x0380
        /*0076*/ 	.short	0x001c


	//----- nvinfo : EIATTR_SW_WAR
	.align		4
.L_19:
        /*0078*/ 	.byte	0x04, 0x36
        /*007a*/ 	.short	(.L_21 - .L_20)
.L_20:
        /*007c*/ 	.word	0x00000008
.L_21:


//--------------------- .nv.callgraph             --------------------------
	.section	.nv.callgraph,"",@"SHT_CUDA_CALLGRAPH"
	.align	4
	.sectionentsize	8
	.align		4
        /*0000*/ 	.word	0x00000000
	.align		4
        /*0004*/ 	.word	0xffffffff
	.align		4
        /*0008*/ 	.word	0x00000000
	.align		4
        /*000c*/ 	.word	0xfffffffe
	.align		4
        /*0010*/ 	.word	0x00000000
	.align		4
        /*0014*/ 	.word	0xfffffffd
	.align		4
        /*0018*/ 	.word	0x00000000
	.align		4
        /*001c*/ 	.word	0xfffffffc


//--------------------- .text._Z5tiledPfS_S_i     --------------------------
	.section	.text._Z5tiledPfS_S_i,"ax",@progbits
	.align	128
        .global         _Z5tiledPfS_S_i
        .type           _Z5tiledPfS_S_i,@function
        .size           _Z5tiledPfS_S_i,(.L_x_3 - _Z5tiledPfS_S_i)
        .other          _Z5tiledPfS_S_i,@"STO_CUDA_ENTRY STV_DEFAULT"
_Z5tiledPfS_S_i:
.text._Z5tiledPfS_S_i:
[----:B------:R-:W-:Y:S01]  /*0000*/  LDC R1, c[0x0][0x37c] ;  /* 0x0000df00ff017b82 */ /* 0x000fe20000000800 */
[----:B------:R-:W0:Y:S01]  /*0010*/  LDCU UR4, c[0x0][0x398] ;  /* 0x00007300ff0477ac */ /* 0x000e220008000800 */
[----:B------:R-:W1:Y:S01]  /*0020*/  S2R R18, SR_CTAID.Y ;  /* 0x0000000000127919 */ /* 0x000e620000002600 */
[----:B------:R-:W-:Y:S01]  /*0030*/  HFMA2 R27, -RZ, RZ, 0, 0 ;  /* 0x00000000ff1b7431 */ /* 0x000fe200000001ff */
[----:B------:R-:W2:Y:S01]  /*0040*/  LDCU.64 UR8, c[0x0][0x358] ;  /* 0x00006b00ff0877ac */ /* 0x000ea20008000a00 */
[----:B------:R-:W1:Y:S01]  /*0050*/  S2R R19, SR_TID.Y ;  /* 0x0000000000137919 */ /* 0x000e620000002200 */
[----:B------:R-:W3:Y:S01]  /*0060*/  S2R R4, SR_CTAID.X ;  /* 0x0000000000047919 */ /* 0x000ee20000002500 */
[----:B------:R-:W3:Y:S01]  /*0070*/  S2R R21, SR_TID.X ;  /* 0x0000000000157919 */ /* 0x000ee20000002100 */
[----:B0-----:R-:W-:-:S04]  /*0080*/  MOV R6, UR4 ;  /* 0x0000000400067c02 */ /* 0x001fc80008000f00 */
[----:B------:R-:W-:Y:S02]  /*0090*/  ISETP.GE.AND P0, PT, R6, 0x1, PT ;  /* 0x000000010600780c */ /* 0x000fe40003f06270 */
[----:B-1----:R-:W-:Y:S02]  /*00a0*/  LEA R18, R18, R19, 0x5 ;  /* 0x0000001312127211 */ /* 0x002fe400078e28ff */
[----:B---3--:R-:W-:-:S09]  /*00b0*/  LEA R23, R4, R21, 0x5 ;  /* 0x0000001504177211 */ /* 0x008fd200078e28ff */
[----:B--2---:R-:W-:Y:S05]  /*00c0*/  @!P0 BRA `(.L_x_0) ;  /* 0x0000000400c48947 */ /* 0x004fea0003800000 */
[----:B------:R-:W0:Y:S01]  /*00d0*/  S2UR UR6, SR_CgaCtaId ;  /* 0x00000000000679c3 */ /* 0x000e220000008800 */
[----:B------:R-:W-:Y:S01]  /*00e0*/  UMOV UR4, 0x400 ;  /* 0x0000040000047882 */ /* 0x000fe20000000000 */
[----:B------:R-:W-:Y:S01]  /*00f0*/  IADD3 R2, PT, PT, R6, 0x1f, RZ ;  /* 0x0000001f06027810 */ /* 0x000fe20007ffe0ff */
[----:B------:R-:W-:Y:S01]  /*0100*/  UIADD3 UR5, UPT, UPT, UR4, 0x1000, URZ ;  /* 0x0000100004057890 */ /* 0x000fe2000fffe0ff */
[-CC-:B------:R-:W-:Y:S01]  /*0110*/  IMAD R17, R19, R6.reuse, R21.reuse ;  /* 0x0000000613117224 */ /* 0x180fe200078e0215 */
[----:B------:R-:W-:Y:S01]  /*0120*/  MOV R27, RZ ;  /* 0x000000ff001b7202 */ /* 0x000fe20000000f00 */
[----:B------:R-:W-:Y:S01]  /*0130*/  IMAD R7, R18, R6, R21 ;  /* 0x0000000612077224 */ /* 0x000fe200078e0215 */
[----:B------:R-:W-:Y:S01]  /*0140*/  SHF.R.U32.HI R2, RZ, 0x5, R2 ;  /* 0x00000005ff027819 */ /* 0x000fe20000011602 */
[----:B------:R-:W1:Y:S01]  /*0150*/  LDC R0, c[0x0][0x398] ;  /* 0x0000e600ff007b82 */ /* 0x000e620000000800 */
[----:B------:R-:W-:Y:S02]  /*0160*/  LEA R17, R4, R17, 0x5 ;  /* 0x0000001104117211 */ /* 0x000fe400078e28ff */
[----:B------:R-:W-:-:S05]  /*0170*/  IADD3 R16, PT, PT, -R2, RZ, RZ ;  /* 0x000000ff02107210 */ /* 0x000fca0007ffe1ff */
[----:B------:R-:W2:Y:S01]  /*0180*/  LDC.64 R24, c[0x0][0x380] ;  /* 0x0000e000ff187b82 */ /* 0x000ea20000000a00 */
[----:B0-----:R-:W-:Y:S02]  /*0190*/  ULEA UR4, UR6, UR4, 0x18 ;  /* 0x0000000406047291 */ /* 0x001fe4000f8ec0ff */
[----:B------:R-:W-:-:S04]  /*01a0*/  ULEA UR5, UR6, UR5, 0x18 ;  /* 0x0000000506057291 */ /* 0x000fc8000f8ec0ff */
[----:B------:R-:W-:Y:S02]  /*01b0*/  LEA R5, R19, UR4, 0x7 ;  /* 0x0000000413057c11 */ /* 0x000fe4000f8e38ff */
[C---:B------:R-:W-:Y:S02]  /*01c0*/  LEA R3, R21.reuse, UR5, 0x2 ;  /* 0x0000000515037c11 */ /* 0x040fe4000f8e10ff */
[----:B------:R-:W-:Y:S02]  /*01d0*/  LEA R4, R21, R5, 0x2 ;  /* 0x0000000515047211 */ /* 0x000fe400078e10ff */
[----:B------:R-:W-:-:S07]  /*01e0*/  LEA R2, R19, R3, 0x7 ;  /* 0x0000000313027211 */ /* 0x000fce00078e38ff */
.L_x_1:
[----:B-1----:R-:W-:Y:S01]  /*01f0*/  MOV R6, R0 ;  /* 0x0000000000067202 */ /* 0x002fe20000000f00 */
[----:B------:R-:W-:Y:S01]  /*0200*/  HFMA2 R20, -RZ, RZ, 0, 0 ;  /* 0x00000000ff147431 */ /* 0x000fe200000001ff */
[----:B------:R-:W-:Y:S01]  /*0210*/  MOV R22, RZ ;  /* 0x000000ff00167202 */ /* 0x000fe20000000f00 */
[----:B--2---:R-:W-:Y:S01]  /*0220*/  IMAD.WIDE R8, R7, 0x4, R24 ;  /* 0x0000000407087825 */ /* 0x004fe200078e0218 */
[-C--:B------:R-:W-:Y:S02]  /*0230*/  ISETP.GE.AND P0, PT, R19, R6.reuse, PT ;  /* 0x000000061300720c */ /* 0x080fe40003f06270 */
[-C--:B------:R-:W-:Y:S02]  /*0240*/  ISETP.GE.AND P1, PT, R21, R6.reuse, PT ;  /* 0x000000061500720c */ /* 0x080fe40003f26270 */
[-C--:B------:R-:W-:Y:S02]  /*0250*/  ISETP.GE.U32.OR P0, PT, R23, R6.reuse, P0 ;  /* 0x000000061700720c */ /* 0x080fe40000706470 */
[----:B------:R-:W-:-:S11]  /*0260*/  ISETP.GE.U32.OR P1, PT, R18, R6, P1 ;  /* 0x000000061200720c */ /* 0x000fd60000f26470 */
[----:B------:R-:W0:Y:S02]  /*0270*/  @!P0 LDC.64 R10, c[0x0][0x388] ;  /* 0x0000e200ff0a8b82 */ /* 0x000e240000000a00 */
[----:B------:R-:W2:Y:S01]  /*0280*/  @!P1 LDG.E R20, desc[UR8][R8.64] ;  /* 0x0000000808149981 */ /* 0x000ea2000c1e1900 */
[----:B0-----:R-:W-:-:S05]  /*0290*/  @!P0 IMAD.WIDE.U32 R10, R17, 0x4, R10 ;  /* 0x00000004110a8825 */ /* 0x001fca00078e000a */
[----:B------:R-:W3:Y:S04]  /*02a0*/  @!P0 LDG.E R22, desc[UR8][R10.64] ;  /* 0x000000080a168981 */ /* 0x000ee8000c1e1900 */
[----:B--2---:R-:W-:Y:S04]  /*02b0*/  STS [R4], R20 ;  /* 0x0000001404007388 */ /* 0x004fe80000000800 */
[----:B---3--:R-:W-:Y:S01]  /*02c0*/  STS [R2], R22 ;  /* 0x0000001602007388 */ /* 0x008fe20000000800 */
[----:B------:R-:W-:Y:S06]  /*02d0*/  BAR.SYNC.DEFER_BLOCKING 0x0 ;  /* 0x0000000000007b1d */ /* 0x000fec0000010000 */
[----:B------:R-:W-:Y:S04]  /*02e0*/  LDS R26, [R3] ;  /* 0x00000000031a7984 */ /* 0x000fe80000000800 */
[----:B------:R-:W0:Y:S04]  /*02f0*/  LDS.128 R12, [R5] ;  /* 0x00000000050c7984 */ /* 0x000e280000000c00 */
[----:B------:R-:W1:Y:S04]  /*0300*/  LDS R28, [R3+0x80] ;  /* 0x00008000031c7984 */ /* 0x000e680000000800 */
[----:B------:R-:W2:Y:S04]  /*0310*/  LDS R29, [R3+0x100] ;  /* 0x00010000031d7984 */ /* 0x000ea80000000800 */
[----:B------:R-:W-:Y:S04]  /*0320*/  LDS.128 R8, [R5+0x10] ;  /* 0x0000100005087984 */ /* 0x000fe80000000c00 */
[----:B------:R-:W-:Y:S01]  /*0330*/  LDS R20, [R3+0x280] ;  /* 0x0002800003147984 */ /* 0x000fe20000000800 */
[----:B0-----:R-:W-:-:S03]  /*0340*/  FFMA R26, R12, R26, R27 ;  /* 0x0000001a0c1a7223 */ /* 0x001fc6000000001b */
[----:B------:R-:W0:Y:S01]  /*0350*/  LDS R12, [R3+0x180] ;  /* 0x00018000030c7984 */ /* 0x000e220000000800 */
[----:B-1----:R-:W-:-:S03]  /*0360*/  FFMA R26, R28, R13, R26 ;  /* 0x0000000d1c1a7223 */ /* 0x002fc6000000001a */
[----:B------:R-:W1:Y:S01]  /*0370*/  LDS R13, [R3+0x200] ;  /* 0x00020000030d7984 */ /* 0x000e620000000800 */
[----:B--2---:R-:W-:-:S03]  /*0380*/  FFMA R29, R29, R14, R26 ;  /* 0x0000000e1d1d7223 */ /* 0x004fc6000000001a */
[----:B------:R-:W2:Y:S04]  /*0390*/  LDS R27, [R3+0x300] ;  /* 0x00030000031b7984 */ /* 0x000ea80000000800 */
[----:B------:R-:W-:Y:S01]  /*03a0*/  LDS R26, [R3+0x400] ;  /* 0x00040000031a7984 */ /* 0x000fe20000000800 */
[----:B0-----:R-:W-:-:S03]  /*03b0*/  FFMA R15, R12, R15, R29 ;  /* 0x0000000f0c0f7223 */ /* 0x001fc6000000001d */
[----:B------:R-:W-:Y:S01]  /*03c0*/  LDS R29, [R3+0xe80] ;  /* 0x000e8000031d7984 */ /* 0x000fe20000000800 */
[----:B-1----:R-:W-:-:S03]  /*03d0*/  FFMA R13, R8, R13, R15 ;  /* 0x0000000d080d7223 */ /* 0x002fc6000000000f */
[----:B------:R-:W0:Y:S01]  /*03e0*/  LDS R8, [R3+0x380] ;  /* 0x0003800003087984 */ /* 0x000e220000000800 */
[----:B------:R-:W-:-:S03]  /*03f0*/  FFMA R22, R20, R9, R13 ;  /* 0x0000000914167223 */ /* 0x000fc6000000000d */
[----:B------:R-:W1:Y:S04]  /*0400*/  LDS.128 R12, [R5+0x20] ;  /* 0x00002000050c7984 */ /* 0x000e680000000c00 */
[----:B------:R-:W3:Y:S01]  /*0410*/  LDS R20, [R3+0x480] ;  /* 0x0004800003147984 */ /* 0x000ee20000000800 */
[----:B--2---:R-:W-:-:S03]  /*0420*/  FFMA R9, R27, R10, R22 ;  /* 0x0000000a1b097223 */ /* 0x004fc60000000016 */
[----:B------:R-:W2:Y:S01]  /*0430*/  LDS R27, [R3+0x500] ;  /* 0x00050000031b7984 */ /* 0x000ea20000000800 */
[----:B0-----:R-:W-:-:S04]  /*0440*/  FFMA R9, R8, R11, R9 ;  /* 0x0000000b08097223 */ /* 0x001fc80000000009 */
[----:B-1----:R-:W-:Y:S02]  /*0450*/  FFMA R9, R12, R26, R9 ;  /* 0x0000001a0c097223 */ /* 0x002fe40000000009 */
[----:B------:R-:W0:Y:S02]  /*0460*/  LDS R12, [R3+0x580] ;  /* 0x00058000030c7984 */ /* 0x000e240000000800 */
[----:B---3--:R-:W-:Y:S02]  /*0470*/  FFMA R22, R20, R13, R9 ;  /* 0x0000000d14167223 */ /* 0x008fe40000000009 */
[----:B------:R-:W-:Y:S04]  /*0480*/  LDS R26, [R3+0x600] ;  /* 0x00060000031a7984 */ /* 0x000fe80000000800 */
        /* <DEDUP_REMOVED lines=36> */
[----:B------:R-:W1:Y:S01]  /*06d0*/  LDS.128 R8, [R5+0x70] ;  /* 0x0000700005087984 */ /* 0x000e620000000c00 */
[----:B--2---:R-:W-:-:S03]  /*06e0*/  FFMA R27, R27, R14, R20 ;  /* 0x0000000e1b1b7223 */ /* 0x004fc60000000014 */
[----:B------:R-:W2:Y:S04]  /*06f0*/  LDS R20, [R3+0xf00] ;  /* 0x000f000003147984 */ /* 0x000ea80000000800 */
[----:B------:R-:W3:Y:S01]  /*0700*/  LDS R14, [R3+0xf80] ;  /* 0x000f8000030e7984 */ /* 0x000ee20000000800 */
[----:B------:R-:W-:Y:S01]  /*0710*/  IADD3 R16, PT, PT, R16, 0x1, RZ ;  /* 0x0000000110107810 */ /* 0x000fe20007ffe0ff */
[----:B------:R-:W-:Y:S03]  /*0720*/  BAR.SYNC.DEFER_BLOCKING 0x0 ;  /* 0x0000000000007b1d */ /* 0x000fe60000010000 */
[----:B------:R-:W-:Y:S02]  /*0730*/  ISETP.NE.AND P0, PT, R16, RZ, PT ;  /* 0x000000ff1000720c */ /* 0x000fe40003f05270 */
[----:B------:R-:W-:Y:S01]  /*0740*/  IADD3 R7, PT, PT, R7, 0x20, RZ ;  /* 0x0000002007077810 */ /* 0x000fe20007ffe0ff */
[----:B0-----:R-:W-:-:S04]  /*0750*/  FFMA R15, R12, R15, R27 ;  /* 0x0000000f0c0f7223 */ /* 0x001fc8000000001b */
[----:B-1----:R-:W-:-:S04]  /*0760*/  FFMA R8, R8, R13, R15 ;  /* 0x0000000d08087223 */ /* 0x002fc8000000000f */
[----:B------:R-:W-:-:S04]  /*0770*/  FFMA R9, R29, R9, R8 ;  /* 0x000000091d097223 */ /* 0x000fc80000000008 */
[----:B--2---:R-:W-:Y:S01]  /*0780*/  FFMA R9, R20, R10, R9 ;  /* 0x0000000a14097223 */ /* 0x004fe20000000009 */
[----:B------:R-:W-:Y:S02]  /*0790*/  IADD3 R19, PT, PT, R19, 0x20, RZ ;  /* 0x0000002013137810 */ /* 0x000fe40007ffe0ff */
[----:B------:R-:W-:Y:S01]  /*07a0*/  IADD3 R21, PT, PT, R21, 0x20, RZ ;  /* 0x0000002015157810 */ /* 0x000fe20007ffe0ff */
[----:B---3--:R-:W-:Y:S01]  /*07b0*/  FFMA R27, R14, R11, R9 ;  /* 0x0000000b0e1b7223 */ /* 0x008fe20000000009 */
[----:B------:R-:W-:Y:S01]  /*07c0*/  LEA R17, R6, R17, 0x5 ;  /* 0x0000001106117211 */ /* 0x000fe200078e28ff */
[----:B------:R-:W-:Y:S06]  /*07d0*/  @P0 BRA `(.L_x_1) ;  /* 0xfffffff800840947 */ /* 0x000fec000383ffff */
.L_x_0:
[----:B------:R-:W-:-:S04]  /*07e0*/  VIMNMX R3, PT, PT, R18, R23, !PT ;  /* 0x0000001712037248 */ /* 0x000fc80007fe0100 */
[----:B------:R-:W-:-:S13]  /*07f0*/  ISETP.GE.AND P0, PT, R3, R6, PT ;  /* 0x000000060300720c */ /* 0x000fda0003f06270 */
[----:B------:R-:W-:Y:S05]  /*0800*/  @P0 EXIT ;  /* 0x000000000000094d */ /* 0x000fea0003800000 */
[----:B------:R-:W0:Y:S01]  /*0810*/  LDC.64 R2, c[0x0][0x390] ;  /* 0x0000e400ff027b82 */ /* 0x000e220000000a00 */
[----:B------:R-:W-:-:S04]  /*0820*/  IMAD R23, R18, R6, R23 ;  /* 0x0000000612177224 */ /* 0x000fc800078e0217 */
[----:B0-----:R-:W-:-:S05]  /*0830*/  IMAD.WIDE.U32 R2, R23, 0x4, R2 ;  /* 0x0000000417027825 */ /* 0x001fca00078e0002 */
[----:B------:R-:W-:Y:S01]  /*0840*/  STG.E desc[UR8][R2.64], R27 ;  /* 0x0000001b02007986 */ /* 0x000fe2000c101908 */
[----:B------:R-:W-:Y:S05]  /*0850*/  EXIT ;  /* 0x000000000000794d */ /* 0x000fea0003800000 */
.L_x_2:
[----:B------:R-:W-:-:S00]  /*0860*/  BRA `(.L_x_2) ;  /* 0xfffffffc00fc7947 */ /* 0x000fc0000383ffff */
[----:B------:R-:W-:-:S00]  /*0870*/  NOP ;  /* 0x0000000000007918 */ /* 0x000fc00000000000 */
        /* <DEDUP_REMOVED lines=8> */
.L_x_3:


//--------------------- .nv.shared._Z5tiledPfS_S_i --------------------------
	.section	.nv.shared._Z5tiledPfS_S_i,"aw",@nobits
	.sectionflags	@""
	.align	4
.nv.shared._Z5tiledPfS_S_i:
	.zero		9216


//--------------------- .nv.shared.reserved.0     --------------------------
	.section	.nv.shared.reserved.0,"aw",@nobits
	.weak		__nv_reservedSMEM_offset_0_alias
	.size		__nv_reservedSMEM_offset_0_alias, 0, 64
	.other		__nv_reservedSMEM_offset_0_alias,@"STO_CUDA_RESERVED_SHARED STV_DEFAULT"
__nv_reservedSMEM_offset_0_alias:
	.zero		0
	.zero		64


//--------------------- .nv.constant0._Z5tiledPfS_S_i --------------------------
	.section	.nv.constant0._Z5tiledPfS_S_i,"a",@progbits
	.sectionflags	@""
	.align	4
.nv.constant0._Z5tiledPfS_S_i:
	.zero		924


//--------------------- SYMBOLS --------------------------

	.type		.nv.reservedSmem.offset0,@object
	.size		.nv.reservedSmem.offset0,0x4
	.type		.nv.reservedSmem.cap,@object
	.size		.nv.reservedSmem.cap,0x4
